//
// Generated by NVIDIA NVVM Compiler
//
// Compiler Build ID: CL-36424714
// Cuda compilation tools, release 13.0, V13.0.88
// Based on NVVM 20.0.0
//

.version 9.0
.target sm_100
.address_size 64

	// .globl	_Z17clc_cuda13_kernelPfiPi
// _ZZ17clc_cuda13_kernelPfiPiE10clc_result has been demoted
// _ZZ17clc_cuda13_kernelPfiPiE7barrier has been demoted

.visible .entry _Z17clc_cuda13_kernelPfiPi(
	.param .u64 .ptr .align 1 _Z17clc_cuda13_kernelPfiPi_param_0,
	.param .u32 _Z17clc_cuda13_kernelPfiPi_param_1,
	.param .u64 .ptr .align 1 _Z17clc_cuda13_kernelPfiPi_param_2
)
{
	.reg .pred 	%p<12>;
	.reg .b32 	%r<44>;
	.reg .b32 	%f<3>;
	.reg .b64 	%rd<21>;
	// demoted variable
	.shared .align 8 .b8 _ZZ17clc_cuda13_kernelPfiPiE10clc_result[16];
	// demoted variable
	.shared .align 8 .u64 _ZZ17clc_cuda13_kernelPfiPiE7barrier;
	ld.param.u64 	%rd5, [_Z17clc_cuda13_kernelPfiPi_param_0];
	ld.param.u32 	%r15, [_Z17clc_cuda13_kernelPfiPi_param_1];
	ld.param.u64 	%rd6, [_Z17clc_cuda13_kernelPfiPi_param_2];
	mov.u32 	%r1, %tid.x;
	setp.ne.s32 	%p1, %r1, 0;
	@%p1 bra 	$L__BB0_2;
	mov.u32 	%r18, _ZZ17clc_cuda13_kernelPfiPiE7barrier;
	cvt.u64.u32 	%rd8, %r18;
	cvta.shared.u64 	%rd7, %rd8;
	// begin inline asm
	{
	.reg .u64 u64addr;
	cvta.to.shared.u64 u64addr, %rd7;
	cvt.u32.u64 %r16, u64addr;
	}
	// end inline asm
	// begin inline asm
	mbarrier.init.shared.b64 [%r16], 1;
	// end inline asm
$L__BB0_2:
	bar.sync 	0;
	mov.u32 	%r2, %ntid.x;
	mov.u32 	%r39, %ctaid.x;
	cvta.to.global.u64 	%rd1, %rd5;
	cvta.to.global.u64 	%rd2, %rd6;
	mov.b32 	%r38, 0;
	mov.u32 	%r24, _ZZ17clc_cuda13_kernelPfiPiE10clc_result;
	cvt.u64.u32 	%rd11, %r24;
	mov.u32 	%r25, _ZZ17clc_cuda13_kernelPfiPiE7barrier;
	cvt.u64.u32 	%rd12, %r25;
$L__BB0_3:
	setp.ne.s32 	%p2, %r1, 0;
	bar.sync 	0;
	@%p2 bra 	$L__BB0_5;
	cvta.shared.u64 	%rd9, %rd11;
	// begin inline asm
	{
	.reg .u64 u64addr;
	cvta.to.shared.u64 u64addr, %rd9;
	cvt.u32.u64 %r20, u64addr;
	}
	// end inline asm
	cvta.shared.u64 	%rd10, %rd12;
	// begin inline asm
	{
	.reg .u64 u64addr;
	cvta.to.shared.u64 u64addr, %rd10;
	cvt.u32.u64 %r21, u64addr;
	}
	// end inline asm
	// begin inline asm
	fence.proxy.async;
	// end inline asm
	// begin inline asm
	clusterlaunchcontrol.try_cancel.async.shared::cta.mbarrier::complete_tx::bytes.b128 [%r20], [%r21];
	// end inline asm
$L__BB0_5:
	mad.lo.s32 	%r6, %r39, %r2, %r1;
	setp.ge.s32 	%p3, %r6, %r15;
	@%p3 bra 	$L__BB0_7;
	mul.wide.s32 	%rd13, %r6, 4;
	add.s64 	%rd14, %rd1, %rd13;
	ld.global.f32 	%f1, [%rd14];
	mul.f32 	%f2, %f1, 0f40200000;
	st.global.f32 	[%rd14], %f2;
$L__BB0_7:
	setp.ne.s32 	%p4, %r1, 0;
	@%p4 bra 	$L__BB0_10;
	cvta.shared.u64 	%rd15, %rd12;
	// begin inline asm
	{
	.reg .u64 u64addr;
	cvta.to.shared.u64 u64addr, %rd15;
	cvt.u32.u64 %r26, u64addr;
	}
	// end inline asm
$L__BB0_9:
	// begin inline asm
	{
	.reg .pred p;
	mbarrier.try_wait.parity.acquire.cta.shared.b64 p, [%r26], %r38;
	selp.u32 %r28, 1, 0, p;
	}
	// end inline asm
	setp.eq.s32 	%p5, %r28, 0;
	@%p5 bra 	$L__BB0_9;
$L__BB0_10:
	setp.ne.s32 	%p6, %r1, 0;
	bar.sync 	0;
	mov.b32 	%r42, 0;
	mov.u32 	%r43, %r42;
	@%p6 bra 	$L__BB0_14;
	ld.shared.u64 	%rd3, [_ZZ17clc_cuda13_kernelPfiPiE10clc_result];
	ld.shared.u64 	%rd4, [_ZZ17clc_cuda13_kernelPfiPiE10clc_result+8];
	// begin inline asm
	{
	.reg .b128 B128_try_cancel_response;
	mov.b128 B128_try_cancel_response, {%rd3, %rd4};
	{
	.reg .pred P_OUT;
	clusterlaunchcontrol.query_cancel.is_canceled.pred.b128 P_OUT, B128_try_cancel_response;
	selp.b32 %r32, 1, 0, P_OUT;
	}
	}
	// end inline asm
	setp.eq.s32 	%p7, %r32, 0;
	mov.b32 	%r42, 0;
	@%p7 bra 	$L__BB0_13;
	// begin inline asm
	{
	.reg .b128 B128_try_cancel_response;
	mov.b128 B128_try_cancel_response, {%rd3, %rd4};
	clusterlaunchcontrol.query_cancel.get_first_ctaid::x.b32.b128 %r43, B128_try_cancel_response;
	}
	// end inline asm
	mov.b32 	%r42, 1;
$L__BB0_13:
	// begin inline asm
	fence.proxy.async;
	// end inline asm
$L__BB0_14:
	bar.sync 	0;
	shfl.sync.idx.b32	%r36|%p8, %r42, 0, 31, -1;
	setp.eq.s32 	%p9, %r36, 0;
	@%p9 bra 	$L__BB0_17;
	setp.ne.s32 	%p10, %r1, 0;
	shfl.sync.idx.b32	%r39|%p11, %r43, 0, 31, -1;
	xor.b32  	%r38, %r38, 1;
	@%p10 bra 	$L__BB0_3;
	atom.global.add.u32 	%r37, [%rd2], 1;
	bra.uni 	$L__BB0_3;
$L__BB0_17:
	ret;

}


// ===== COMPILED SASS (sm_100) =====

	.target	sm_100

	.elftype	@"ET_EXEC"


//--------------------- .note.nv.tkinfo           --------------------------
	.section	.note.nv.tkinfo,"",@"SHT_NOTE"
	.sectionflags	@"SHF_NOTE_NV_TKINFO"
	.tkinfo
        /*0018*/ 	.word	0x00000002
        /*0030*/ 	.string	""
        /*0030*/ 	.string	"ptxas"
        /*0030*/ 	.string	"Cuda compilation tools, release 13.0, V13.0.88"
        /*0030*/ 	.string	"Build cuda_13.0.r13.0/compiler.36424714_0"
        /*0030*/ 	.string	"-arch sm_100 -m 64 "



//--------------------- .note.nv.cuinfo           --------------------------
	.section	.note.nv.cuinfo,"",@"SHT_NOTE"
	.sectionflags	@"SHF_NOTE_NV_CUINFO"
        /*0018*/ 	.short	0x0002
        /*001a*/ 	.short	0x0064
        /*001c*/ 	.short	0x0082
	.zero		2


//--------------------- .nv.info                  --------------------------
	.section	.nv.info,"",@"SHT_CUDA_INFO"
	.align	4


	//----- nvinfo : EIATTR_REGCOUNT
	.align		4
        /*0000*/ 	.byte	0x04, 0x2f
        /*0002*/ 	.short	(.L_1 - .L_0)
	.align		4
.L_0:
        /*0004*/ 	.word	index@(_Z17clc_cuda13_kernelPfiPi)
        /*0008*/ 	.word	0x00000010


	//----- nvinfo : EIATTR_FRAME_SIZE
	.align		4
.L_1:
        /*000c*/ 	.byte	0x04, 0x11
        /*000e*/ 	.short	(.L_3 - .L_2)
	.align		4
.L_2:
        /*0010*/ 	.word	index@(_Z17clc_cuda13_kernelPfiPi)
        /*0014*/ 	.word	0x00000000


	//----- nvinfo : EIATTR_MIN_STACK_SIZE
	.align		4
.L_3:
        /*0018*/ 	.byte	0x04, 0x12
        /*001a*/ 	.short	(.L_5 - .L_4)
	.align		4
.L_4:
        /*001c*/ 	.word	index@(_Z17clc_cuda13_kernelPfiPi)
        /*0020*/ 	.word	0x00000000
.L_5:


//--------------------- .nv.compat                --------------------------
	.section	.nv.compat,"",@"SHT_CUDA_COMPAT_INFO"
	.align	4
        /*0000*/ 	.byte	0x02, 0x09, 0x00, 0x00, 0x02, 0x02, 0x02, 0x00, 0x02, 0x05, 0x05, 0x00, 0x03, 0x07, 0x01, 0x01
        /*0010*/ 	.byte	0x02, 0x03, 0x00, 0x00, 0x02, 0x06, 0x01, 0x00, 0x04, 0x0b, 0x08, 0x00, 0x09, 0x00, 0x00, 0x00
        /*0020*/ 	.byte	0x00, 0x00, 0x00, 0x00


//--------------------- .nv.info._Z17clc_cuda13_kernelPfiPi --------------------------
	.section	.nv.info._Z17clc_cuda13_kernelPfiPi,"",@"SHT_CUDA_INFO"
	.sectionflags	@""
	.align	4


	//----- nvinfo : EIATTR_CUDA_API_VERSION
	.align		4
        /*0000*/ 	.byte	0x04, 0x37
        /*0002*/ 	.short	(.L_7 - .L_6)
.L_6:
        /*0004*/ 	.word	0x00000082


	//----- nvinfo : EIATTR_KPARAM_INFO
	.align		4
.L_7:
        /*0008*/ 	.byte	0x04, 0x17
        /*000a*/ 	.short	(.L_9 - .L_8)
.L_8:
        /*000c*/ 	.word	0x00000000
        /*0010*/ 	.short	0x0002
        /*0012*/ 	.short	0x0010
        /*0014*/ 	.byte	0x00, 0xf5, 0x21, 0x00


	//----- nvinfo : EIATTR_KPARAM_INFO
	.align		4
.L_9:
        /*0018*/ 	.byte	0x04, 0x17
        /*001a*/ 	.short	(.L_11 - .L_10)
.L_10:
        /*001c*/ 	.word	0x00000000
        /*0020*/ 	.short	0x0001
        /*0022*/ 	.short	0x0008
        /*0024*/ 	.byte	0x00, 0xf0, 0x11, 0x00


	//----- nvinfo : EIATTR_KPARAM_INFO
	.align		4
.L_11:
        /*0028*/ 	.byte	0x04, 0x17
        /*002a*/ 	.short	(.L_13 - .L_12)
.L_12:
        /*002c*/ 	.word	0x00000000
        /*0030*/ 	.short	0x0000
        /*0032*/ 	.short	0x0000
        /*0034*/ 	.byte	0x00, 0xf5, 0x21, 0x00


	//----- nvinfo : EIATTR_SPARSE_MMA_MASK
	.align		4
.L_13:
        /*0038*/ 	.byte	0x03, 0x50
        /*003a*/ 	.short	0x0000


	//----- nvinfo : EIATTR_MAXREG_COUNT
	.align		4
        /*003c*/ 	.byte	0x03, 0x1b
        /*003e*/ 	.short	0x00ff


	//----- nvinfo : EIATTR_NUM_BARRIERS
	.align		4
        /*0040*/ 	.byte	0x02, 0x4c
        /*0042*/ 	.byte	0x01
	.zero		1


	//----- nvinfo : EIATTR_MERCURY_ISA_VERSION
	.align		4
        /*0044*/ 	.byte	0x03, 0x5f
        /*0046*/ 	.short	0x0101


	//----- nvinfo : EIATTR_COOP_GROUP_MASK_REGIDS
	.align		4
        /*0048*/ 	.byte	0x04, 0x29
        /*004a*/ 	.short	(.L_15 - .L_14)


	//   ....[0]....
.L_14:
        /*004c*/ 	.word	0xffffffff


	//   ....[1]....
        /*0050*/ 	.word	0xffffffff


	//----- nvinfo : EIATTR_COOP_GROUP_INSTR_OFFSETS
	.align		4
.L_15:
        /*0054*/ 	.byte	0x04, 0x28
        /*0056*/ 	.short	(.L_17 - .L_16)


	//   ....[0]....
.L_16:
        /*0058*/ 	.word	0x00000620


	//   ....[1]....
        /*005c*/ 	.word	0x00000660


	//----- nvinfo : EIATTR_VRC_CTA_INIT_COUNT
	.align		4
.L_17:
        /*0060*/ 	.byte	0x02, 0x4a
	.zero		1
	.zero		1


	//----- nvinfo : EIATTR_MBARRIER_INSTR_OFFSETS
	.align		4
        /*0064*/ 	.byte	0x04, 0x39
        /*0066*/ 	.short	(.L_19 - .L_18)


	//   ....[0]....
.L_18:
        /*0068*/ 	.word	0x00000120
        /*006c*/ 	.word	0x000000ff
        /*0070*/ 	.word	0x00000000
        /*0074*/ 	.short	0x0100
        /*0076*/ 	.byte	0x04
	.zero		1


	//   ....[1]....
        /*0078*/ 	.word	0x000004f0
        /*007c*/ 	.word	0x00000005
        /*0080*/ 	.word	0x00000000
        /*0084*/ 	.short	0x010a
        /*0086*/ 	.byte	0xff
	.zero		1


	//   ....[2]....
        /*0088*/ 	.word	0x00000700
        /*008c*/ 	.word	0x00000005
        /*0090*/ 	.word	0x00000000
        /*0094*/ 	.short	0x010a
        /*0096*/ 	.byte	0xff
	.zero		1


	//----- nvinfo : EIATTR_NUM_MBARRIERS
	.align		4
.L_19:
        /*0098*/ 	.byte	0x03, 0x38
        /*009a*/ 	.short	0x0001


	//----- nvinfo : EIATTR_EXIT_INSTR_OFFSETS
	.align		4
        /*009c*/ 	.byte	0x04, 0x1c
        /*009e*/ 	.short	(.L_21 - .L_20)


	//   ....[0]....
.L_20:
        /*00a0*/ 	.word	0x00000650


	//----- nvinfo : EIATTR_CRS_STACK_SIZE
	.align		4
.L_21:
        /*00a4*/ 	.byte	0x04, 0x1e
        /*00a6*/ 	.short	(.L_23 - .L_22)
.L_22:
        /*00a8*/ 	.word	0x00000000


	//----- nvinfo : EIATTR_CBANK_PARAM_SIZE
	.align		4
.L_23:
        /*00ac*/ 	.byte	0x03, 0x19
        /*00ae*/ 	.short	0x0018


	//----- nvinfo : EIATTR_PARAM_CBANK
	.align		4
        /*00b0*/ 	.byte	0x04, 0x0a
        /*00b2*/ 	.short	(.L_25 - .L_24)
	.align		4
.L_24:
        /*00b4*/ 	.word	index@(.nv.constant0._Z17clc_cuda13_kernelPfiPi)
        /*00b8*/ 	.short	0x0380
        /*00ba*/ 	.short	0x0018


	//----- nvinfo : EIATTR_SW_WAR
	.align		4
.L_25:
        /*00bc*/ 	.byte	0x04, 0x36
        /*00be*/ 	.short	(.L_27 - .L_26)
.L_26:
        /*00c0*/ 	.word	0x00000008
.L_27:


//--------------------- .nv.callgraph             --------------------------
	.section	.nv.callgraph,"",@"SHT_CUDA_CALLGRAPH"
	.align	4
	.sectionentsize	8
	.align		4
        /*0000*/ 	.word	0x00000000
	.align		4
        /*0004*/ 	.word	0xffffffff
	.align		4
        /*0008*/ 	.word	0x00000000
	.align		4
        /*000c*/ 	.word	0xfffffffe
	.align		4
        /*0010*/ 	.word	0x00000000
	.align		4
        /*0014*/ 	.word	0xfffffffd
	.align		4
        /*0018*/ 	.word	0x00000000
	.align		4
        /*001c*/ 	.word	0xfffffffc


//--------------------- .text._Z17clc_cuda13_kernelPfiPi --------------------------
	.section	.text._Z17clc_cuda13_kernelPfiPi,"ax",@progbits
	.align	128
        .global         _Z17clc_cuda13_kernelPfiPi
        .type           _Z17clc_cuda13_kernelPfiPi,@function
        .size           _Z17clc_cuda13_kernelPfiPi,(.L_x_15 - _Z17clc_cuda13_kernelPfiPi)
        .other          _Z17clc_cuda13_kernelPfiPi,@"STO_CUDA_ENTRY STV_DEFAULT"
_Z17clc_cuda13_kernelPfiPi:
.text._Z17clc_cuda13_kernelPfiPi:
[----:B------:R-:W-:Y:S01]  /*0000*/  LDC R1, c[0x0][0x37c] ;  /* 0x0000df00ff017b82 */ /* 0x000fe20000000800 */
[----:B------:R-:W0:Y:S01]  /*0010*/  S2R R11, SR_TID.X ;  /* 0x00000000000b7919 */ /* 0x000e220000002100 */
[----:B------:R-:W-:Y:S01]  /*0020*/  BSSY.RECONVERGENT B0, `(.L_x_0) ;  /* 0x0000012000007945 */ /* 0x000fe20003800200 */
[----:B0-----:R-:W-:-:S13]  /*0030*/  ISETP.NE.AND P0, PT, R11, RZ, PT ;  /* 0x000000ff0b00720c */ /* 0x001fda0003f05270 */
[----:B------:R-:W-:Y:S05]  /*0040*/  @P0 BRA `(.L_x_1) ;  /* 0x00000000003c0947 */ /* 0x000fea0003800000 */
[----:B------:R-:W0:Y:S01]  /*0050*/  S2UR UR5, SR_CgaCtaId ;  /* 0x00000000000579c3 */ /* 0x000e220000008800 */
[----:B------:R-:W-:Y:S01]  /*0060*/  UMOV UR4, 0x400 ;  /* 0x0000040000047882 */ /* 0x000fe20000000000 */
[----:B------:R-:W-:Y:S01]  /*0070*/  UMOV UR6, 0x1 ;  /* 0x0000000100067882 */ /* 0x000fe20000000000 */
[----:B------:R-:W-:Y:S02]  /*0080*/  UIADD3 UR4, UPT, UPT, UR4, 0x10, URZ ;  /* 0x0000001004047890 */ /* 0x000fe4000fffe0ff */
[----:B------:R-:W-:-:S04]  /*0090*/  UIADD3 UR6, UPT, UPT, -UR6, 0x100000, URZ ;  /* 0x0010000006067890 */ /* 0x000fc8000fffe1ff */
[----:B------:R-:W-:Y:S02]  /*00a0*/  USHF.L.U32 UR7, UR6, 0xb, URZ ;  /* 0x0000000b06077899 */ /* 0x000fe400080006ff */
[----:B------:R-:W-:Y:S01]  /*00b0*/  USHF.L.U32 UR6, UR6, 0x1, URZ ;  /* 0x0000000106067899 */ /* 0x000fe200080006ff */
[----:B------:R-:W1:Y:S01]  /*00c0*/  S2UR UR8, SR_SWINHI ;  /* 0x00000000000879c3 */ /* 0x000e620000002f00 */
[----:B0-----:R-:W-:-:S07]  /*00d0*/  ULEA UR4, UR5, UR4, 0x18 ;  /* 0x0000000405047291 */ /* 0x001fce000f8ec0ff */
[----:B------:R-:W-:Y:S01]  /*00e0*/  UMOV UR4, UR4 ;  /* 0x0000000400047c82 */ /* 0x000fe20008000000 */
[----:B-1----:R-:W-:Y:S02]  /*00f0*/  UMOV UR5, UR8 ;  /* 0x0000000800057c82 */ /* 0x002fe40008000000 */
[----:B------:R-:W-:Y:S01]  /*0100*/  UMOV UR4, UR4 ;  /* 0x0000000400047c82 */ /* 0x000fe20008000000 */
[----:B------:R-:W0:Y:S04]  /*0110*/  FENCE.VIEW.ASYNC.S ;  /* 0x00000000000073c6 */ /* 0x000e280000000000 */
[----:B0-----:R0:W1:Y:S01]  /*0120*/  SYNCS.EXCH.64 URZ, [UR4], UR6 ;  /* 0x0000000604ff75b2 */ /* 0x0010620008000100 */
[----:B------:R-:W-:Y:S01]  /*0130*/  NOP ;  /* 0x0000000000007918 */ /* 0x000fe20000000000 */
.L_x_1:
[----:B0-----:R-:W-:Y:S05]  /*0140*/  BSYNC.RECONVERGENT B0 ;  /* 0x0000000000007941 */ /* 0x001fea0003800200 */
.L_x_0:
[----:B------:R-:W0:Y:S08]  /*0150*/  S2UR UR5, SR_CgaCtaId ;  /* 0x00000000000579c3 */ /* 0x000e300000008800 */
[----:B-1----:R-:W-:Y:S01]  /*0160*/  BAR.SYNC.DEFER_BLOCKING 0x0 ;  /* 0x0000000000007b1d */ /* 0x002fe20000010000 */
[----:B------:R-:W-:-:S05]  /*0170*/  IMAD.MOV.U32 R8, RZ, RZ, RZ ;  /* 0x000000ffff087224 */ /* 0x000fca00078e00ff */
[----:B------:R-:W-:Y:S02]  /*0180*/  UMOV UR4, 0x400 ;  /* 0x0000040000047882 */ /* 0x000fe40000000000 */
[----:B------:R-:W1:Y:S01]  /*0190*/  S2UR UR7, SR_CTAID.X ;  /* 0x00000000000779c3 */ /* 0x000e620000002500 */
[----:B------:R-:W-:Y:S01]  /*01a0*/  UIADD3 UR6, UPT, UPT, UR4, 0x10, URZ ;  /* 0x0000001004067890 */ /* 0x000fe2000fffe0ff */
[----:B------:R-:W2:Y:S01]  /*01b0*/  LDCU UR8, c[0x0][0x360] ;  /* 0x00006c00ff0877ac */ /* 0x000ea20008000800 */
[----:B------:R-:W3:Y:S05]  /*01c0*/  LDCU.64 UR10, c[0x0][0x358] ;  /* 0x00006b00ff0a77ac */ /* 0x000eea0008000a00 */
[----:B------:R-:W4:Y:S01]  /*01d0*/  LDC.64 R2, c[0x0][0x380] ;  /* 0x0000e000ff027b82 */ /* 0x000f220000000a00 */
[----:B------:R-:W2:Y:S01]  /*01e0*/  LDCU UR9, c[0x0][0x388] ;  /* 0x00007100ff0977ac */ /* 0x000ea20008000800 */
[----:B0-----:R-:W-:-:S02]  /*01f0*/  ULEA UR4, UR5, UR4, 0x18 ;  /* 0x0000000405047291 */ /* 0x001fc4000f8ec0ff */
[----:B------:R-:W-:-:S04]  /*0200*/  ULEA UR6, UR5, UR6, 0x18 ;  /* 0x0000000605067291 */ /* 0x000fc8000f8ec0ff */
[----:B------:R-:W-:Y:S02]  /*0210*/  IMAD.U32 R0, RZ, RZ, UR4 ;  /* 0x00000004ff007e24 */ /* 0x000fe4000f8e00ff */
[----:B-1-3--:R-:W-:-:S07]  /*0220*/  IMAD.U32 R6, RZ, RZ, UR7 ;  /* 0x00000007ff067e24 */ /* 0x00afce000f8e00ff */
.L_x_13:
[----:B------:R-:W-:Y:S01]  /*0230*/  ISETP.NE.AND P1, PT, R11, RZ, PT ;  /* 0x000000ff0b00720c */ /* 0x000fe20003f25270 */
[----:B0-23--:R-:W-:Y:S01]  /*0240*/  IMAD R7, R6, UR8, R11 ;  /* 0x0000000806077c24 */ /* 0x00dfe2000f8e020b */
[----:B------:R-:W-:Y:S05]  /*0250*/  YIELD ;  /* 0x0000000000007946 */ /* 0x000fea0003800000 */
[----:B------:R-:W-:Y:S05]  /*0260*/  WARPSYNC.ALL ;  /* 0x0000000000007948 */ /* 0x000fea0003800000 */
[----:B------:R-:W-:Y:S01]  /*0270*/  BAR.SYNC.DEFER_BLOCKING 0x0 ;  /* 0x0000000000007b1d */ /* 0x000fe20000010000 */
[----:B------:R-:W-:Y:S01]  /*0280*/  IMAD.MOV.U32 R9, RZ, RZ, RZ ;  /* 0x000000ffff097224 */ /* 0x000fe200078e00ff */
[----:B------:R-:W-:Y:S01]  /*0290*/  ISETP.GE.AND P2, PT, R7, UR9, PT ;  /* 0x0000000907007c0c */ /* 0x000fe2000bf46270 */
[----:B-1----:R-:W-:-:S03]  /*02a0*/  IMAD.MOV.U32 R10, RZ, RZ, RZ ;  /* 0x000000ffff0a7224 */ /* 0x002fc600078e00ff */
[----:B------:R-:W-:Y:S04]  /*02b0*/  BSSY.RECONVERGENT B0, `(.L_x_2) ;  /* 0x0000014000007945 */ /* 0x000fe80003800200 */
[----:B------:R-:W-:Y:S05]  /*02c0*/  @P1 BRA `(.L_x_3) ;  /* 0x0000000000481947 */ /* 0x000fea0003800000 */
[----:B------:R-:W0:Y:S01]  /*02d0*/  S2R R13, SR_SWINHI ;  /* 0x00000000000d7919 */ /* 0x000e220000002f00 */
[----:B------:R-:W1:Y:S01]  /*02e0*/  S2UR UR7, SR_SWINHI ;  /* 0x00000000000779c3 */ /* 0x000e620000002f00 */
[----:B------:R-:W-:Y:S01]  /*02f0*/  PLOP3.LUT P0, PT, PT, PT, PT, 0x80, 0x8 ;  /* 0x000000000008781c */ /* 0x000fe20003f0f070 */
[----:B------:R-:W-:-:S00]  /*0300*/  MEMBAR.ALL.CTA ;  /* 0x0000000000007992 */ /* 0x000fc00000008000 */
[----:B------:R-:W-:Y:S06]  /*0310*/  MEMBAR.ALL.GPU ;  /* 0x0000000000007992 */ /* 0x000fec000000a000 */
[----:B------:R-:W2:Y:S01]  /*0320*/  FENCE.VIEW.ASYNC.S ;  /* 0x00000000000073c6 */ /* 0x000ea20000000000 */
[----:B------:R-:W-:Y:S01]  /*0330*/  UMOV UR4, UR6 ;  /* 0x0000000600047c82 */ /* 0x000fe20008000000 */
[----:B-1----:R-:W-:-:S02]  /*0340*/  UMOV UR5, UR7 ;  /* 0x0000000700057c82 */ /* 0x002fc40008000000 */
[----:B------:R-:W-:Y:S01]  /*0350*/  UMOV UR5, UR4 ;  /* 0x0000000400057c82 */ /* 0x000fe20008000000 */
[----:B------:R-:W-:Y:S02]  /*0360*/  MOV R4, R0 ;  /* 0x0000000000047202 */ /* 0x000fe40000000f00 */
[----:B0-----:R-:W-:-:S04]  /*0370*/  MOV R5, R13 ;  /* 0x0000000d00057202 */ /* 0x001fc80000000f00 */
[----:B--2---:R-:W-:-:S07]  /*0380*/  MOV R4, R4 ;  /* 0x0000000400047202 */ /* 0x004fce0000000f00 */
.L_x_4:
[----:B------:R-:W-:-:S13]  /*0390*/  @P0 ELECT P3, URZ, PT ;  /* 0x0000000000ff082f */ /* 0x000fda0003860000 */
[----:B------:R-:W-:Y:S02]  /*03a0*/  @P3 R2UR.BROADCAST UR4, R4 ;  /* 0x00000000040432ca */ /* 0x000fe400008e0000 */
[----:B------:R-:W-:-:S11]  /*03b0*/  @P3 PLOP3.LUT P0, PT, P3, PT, PT, 0x8, 0x80 ;  /* 0x000000000080381c */ /* 0x000fd60001f0e170 */
[----:B------:R-:W-:Y:S06]  /*03c0*/  UGETNEXTWORKID.SELFCAST [UR4], [UR5] ;  /* 0x00000000040073ca */ /* 0x000fec0008000000 */
[----:B------:R-:W-:Y:S01]  /*03d0*/  PLOP3.LUT P3, PT, PT, PT, PT, 0x8, 0x80 ;  /* 0x000000000080781c */ /* 0x000fe20003f6e170 */
[----:B------:R-:W-:-:S12]  /*03e0*/  @P0 BRA.U.ANY `(.L_x_4) ;  /* 0xfffffffd00e80947 */ /* 0x000fd8000393ffff */
.L_x_3:
[----:B------:R-:W-:Y:S05]  /*03f0*/  BSYNC.RECONVERGENT B0 ;  /* 0x0000000000007941 */ /* 0x000fea0003800200 */
.L_x_2:
[----:B------:R-:W-:Y:S04]  /*0400*/  BSSY.RECONVERGENT B0, `(.L_x_5) ;  /* 0x0000006000007945 */ /* 0x000fe80003800200 */
[----:B------:R-:W-:Y:S05]  /*0410*/  @P2 BRA `(.L_x_6) ;  /* 0x0000000000102947 */ /* 0x000fea0003800000 */
[----:B----4-:R-:W-:-:S05]  /*0420*/  IMAD.WIDE R4, R7, 0x4, R2 ;  /* 0x0000000407047825 */ /* 0x010fca00078e0202 */
[----:B------:R-:W2:Y:S02]  /*0430*/  LDG.E R6, desc[UR10][R4.64] ;  /* 0x0000000a04067981 */ /* 0x000ea4000c1e1900 */
[----:B--2---:R-:W-:-:S05]  /*0440*/  FMUL R7, R6, 2.5 ;  /* 0x4020000006077820 */ /* 0x004fca0000400000 */
[----:B------:R0:W-:Y:S02]  /*0450*/  STG.E desc[UR10][R4.64], R7 ;  /* 0x0000000704007986 */ /* 0x0001e4000c10190a */
.L_x_6:
[----:B------:R-:W-:Y:S05]  /*0460*/  BSYNC.RECONVERGENT B0 ;  /* 0x0000000000007941 */ /* 0x000fea0003800200 */
.L_x_5:
[----:B------:R-:W-:Y:S05]  /*0470*/  @P1 BRA `(.L_x_7) ;  /* 0x0000000000241947 */ /* 0x000fea0003800000 */
[----:B------:R-:W1:Y:S01]  /*0480*/  S2UR UR7, SR_SWINHI ;  /* 0x00000000000779c3 */ /* 0x000e620000002f00 */
[----:B------:R-:W-:Y:S01]  /*0490*/  SHF.L.U32 R6, R8, 0x1f, RZ ;  /* 0x0000001f08067819 */ /* 0x000fe200000006ff */
[----:B------:R-:W-:Y:S01]  /*04a0*/  UMOV UR4, UR6 ;  /* 0x0000000600047c82 */ /* 0x000fe20008000000 */
[----:B-1----:R-:W-:Y:S01]  /*04b0*/  UMOV UR5, UR7 ;  /* 0x0000000700057c82 */ /* 0x002fe20008000000 */
[----:B0-----:R-:W-:Y:S02]  /*04c0*/  IMAD.U32 R4, RZ, RZ, UR4 ;  /* 0x00000004ff047e24 */ /* 0x001fe4000f8e00ff */
[----:B------:R-:W-:-:S05]  /*04d0*/  IMAD.U32 R5, RZ, RZ, UR5 ;  /* 0x00000005ff057e24 */ /* 0x000fca000f8e00ff */
[----:B------:R-:W-:-:S04]  /*04e0*/  MOV R5, R4 ;  /* 0x0000000400057202 */ /* 0x000fc80000000f00 */
[----:B------:R-:W0:Y:S02]  /*04f0*/  SYNCS.PHASECHK.TRANS64.TRYWAIT P0, [R5+URZ], R6 ;  /* 0x00000006050075a7 */ /* 0x000e2400080011ff */
[----:B0-----:R-:W-:Y:S05]  /*0500*/  @!P0 BRA `(.L_x_8) ;  /* 0x0000000000788947 */ /* 0x001fea0003800000 */
.L_x_7:
[----:B------:R-:W-:Y:S05]  /*0510*/  WARPSYNC.ALL ;  /* 0x0000000000007948 */ /* 0x000fea0003800000 */
[----:B------:R-:W-:Y:S06]  /*0520*/  BAR.SYNC.DEFER_BLOCKING 0x0 ;  /* 0x0000000000007b1d */ /* 0x000fec0000010000 */
[----:B------:R-:W-:Y:S04]  /*0530*/  BSSY.RECONVERGENT B0, `(.L_x_9) ;  /* 0x000000e000007945 */ /* 0x000fe80003800200 */
[----:B------:R-:W-:Y:S05]  /*0540*/  @P1 BRA `(.L_x_10) ;  /* 0x0000000000301947 */ /* 0x000fea0003800000 */
[----:B------:R-:W1:Y:S01]  /*0550*/  S2UR UR5, SR_CgaCtaId ;  /* 0x00000000000579c3 */ /* 0x000e620000008800 */
[----:B------:R-:W-:Y:S01]  /*0560*/  UMOV UR4, 0x400 ;  /* 0x0000040000047882 */ /* 0x000fe20000000000 */
[----:B------:R-:W-:Y:S01]  /*0570*/  IMAD.MOV.U32 R9, RZ, RZ, RZ ;  /* 0x000000ffff097224 */ /* 0x000fe200078e00ff */
[----:B-1----:R-:W-:-:S06]  /*0580*/  ULEA UR4, UR5, UR4, 0x18 ;  /* 0x0000000405047291 */ /* 0x002fcc000f8ec0ff */
[----:B------:R-:W-:-:S05]  /*0590*/  IMAD.U32 R0, RZ, RZ, UR4 ;  /* 0x00000004ff007e24 */ /* 0x000fca000f8e00ff */
[----:B0-----:R-:W0:Y:S01]  /*05a0*/  LDS.128 R4, [R0] ;  /* 0x0000000000047984 */ /* 0x001e220000000c00 */
[----:B------:R-:W-:-:S00]  /*05b0*/  MEMBAR.ALL.CTA ;  /* 0x0000000000007992 */ /* 0x000fc00000008000 */
[----:B------:R-:W-:Y:S06]  /*05c0*/  MEMBAR.ALL.GPU ;  /* 0x0000000000007992 */ /* 0x000fec000000a000 */
[----:B------:R-:W1:Y:S01]  /*05d0*/  FENCE.VIEW.ASYNC.S ;  /* 0x00000000000073c6 */ /* 0x000e620000000000 */
[----:B0-----:R-:W-:-:S13]  /*05e0*/  LOP3.LUT P0, RZ, R6, 0x1, RZ, 0xc0, !PT ;  /* 0x0000000106ff7812 */ /* 0x001fda000780c0ff */
[----:B------:R-:W-:Y:S01]  /*05f0*/  @P0 MOV R10, R4 ;  /* 0x00000004000a0202 */ /* 0x000fe20000000f00 */
[----:B-1----:R-:W-:-:S07]  /*0600*/  @P0 IMAD.MOV.U32 R9, RZ, RZ, 0x1 ;  /* 0x00000001ff090424 */ /* 0x002fce00078e00ff */
.L_x_10:
[----:B------:R-:W-:Y:S05]  /*0610*/  BSYNC.RECONVERGENT B0 ;  /* 0x0000000000007941 */ /* 0x000fea0003800200 */
.L_x_9:
[----:B------:R-:W1:Y:S01]  /*0620*/  SHFL.IDX PT, R9, R9, RZ, 0x1f ;  /* 0x00001fff09097589 */ /* 0x000e6200000e0000 */
[----:B------:R-:W-:Y:S01]  /*0630*/  BAR.SYNC.DEFER_BLOCKING 0x0 ;  /* 0x0000000000007b1d */ /* 0x000fe20000010000 */
[----:B-1----:R-:W-:-:S13]  /*0640*/  ISETP.NE.AND P0, PT, R9, RZ, PT ;  /* 0x000000ff0900720c */ /* 0x002fda0003f05270 */
[----:B------:R-:W-:Y:S05]  /*0650*/  @!P0 EXIT ;  /* 0x000000000000894d */ /* 0x000fea0003800000 */
[----:B------:R1:W2:Y:S01]  /*0660*/  SHFL.IDX PT, R6, R10, RZ, 0x1f ;  /* 0x00001fff0a067589 */ /* 0x0002a200000e0000 */
[----:B------:R-:W-:Y:S01]  /*0670*/  BSSY.RECONVERGENT B0, `(.L_x_11) ;  /* 0x0000006000007945 */ /* 0x000fe20003800200 */
[----:B------:R-:W-:-:S03]  /*0680*/  LOP3.LUT R8, R8, 0x1, RZ, 0x3c, !PT ;  /* 0x0000000108087812 */ /* 0x000fc600078e3cff */
[----:B------:R-:W-:Y:S05]  /*0690*/  @P1 BRA `(.L_x_12) ;  /* 0x00000000000c1947 */ /* 0x000fea0003800000 */
[----:B0-----:R-:W0:Y:S01]  /*06a0*/  LDC.64 R4, c[0x0][0x390] ;  /* 0x0000e400ff047b82 */ /* 0x001e220000000a00 */
[----:B------:R-:W-:-:S05]  /*06b0*/  IMAD.MOV.U32 R7, RZ, RZ, 0x1 ;  /* 0x00000001ff077424 */ /* 0x000fca00078e00ff */
[----:B0-----:R3:W-:Y:S02]  /*06c0*/  REDG.E.ADD.STRONG.GPU desc[UR10][R4.64], R7 ;  /* 0x000000070400798e */ /* 0x0017e4000c12e10a */
.L_x_12:
[----:B------:R-:W-:Y:S05]  /*06d0*/  BSYNC.RECONVERGENT B0 ;  /* 0x0000000000007941 */ /* 0x000fea0003800200 */
.L_x_11:
[----:B------:R-:W-:Y:S05]  /*06e0*/  BRA `(.L_x_13) ;  /* 0xfffffff800d07947 */ /* 0x000fea000383ffff */
.L_x_8:
[----:B------:R-:W-:Y:S05]  /*06f0*/  YIELD ;  /* 0x0000000000007946 */ /* 0x000fea0003800000 */
[----:B------:R-:W0:Y:S02]  /*0700*/  SYNCS.PHASECHK.TRANS64.TRYWAIT P0, [R5+URZ], R6 ;  /* 0x00000006050075a7 */ /* 0x000e2400080011ff */
[----:B0-----:R-:W-:Y:S05]  /*0710*/  @!P0 BRA `(.L_x_8) ;  /* 0xfffffffc00f48947 */ /* 0x001fea000383ffff */
[----:B------:R-:W-:Y:S05]  /*0720*/  BRA `(.L_x_7) ;  /* 0xfffffffc00787947 */ /* 0x000fea000383ffff */
.L_x_14:
[----:B------:R-:W-:-:S00]  /*0730*/  BRA `(.L_x_14) ;  /* 0xfffffffc00fc7947 */ /* 0x000fc0000383ffff */
[----:B------:R-:W-:-:S00]  /*0740*/  NOP ;  /* 0x0000000000007918 */ /* 0x000fc00000000000 */
        /* <DEDUP_REMOVED lines=11> */
.L_x_15:


//--------------------- .nv.shared._Z17clc_cuda13_kernelPfiPi --------------------------
	.section	.nv.shared._Z17clc_cuda13_kernelPfiPi,"aw",@nobits
	.sectionflags	@""
	.align	8
.nv.shared._Z17clc_cuda13_kernelPfiPi:
	.zero		1048


//--------------------- .nv.shared.reserved.0     --------------------------
	.section	.nv.shared.reserved.0,"aw",@nobits
	.weak		__nv_reservedSMEM_offset_0_alias
	.size		__nv_reservedSMEM_offset_0_alias, 0, 64
	.other		__nv_reservedSMEM_offset_0_alias,@"STO_CUDA_RESERVED_SHARED STV_DEFAULT"
__nv_reservedSMEM_offset_0_alias:
	.zero		0
	.zero		64


//--------------------- .nv.constant0._Z17clc_cuda13_kernelPfiPi --------------------------
	.section	.nv.constant0._Z17clc_cuda13_kernelPfiPi,"a",@progbits
	.sectionflags	@""
	.align	4
.nv.constant0._Z17clc_cuda13_kernelPfiPi:
	.zero		920


//--------------------- SYMBOLS --------------------------

	.type		.nv.reservedSmem.offset0,@object
	.size		.nv.reservedSmem.offset0,0x4
	.type		.nv.reservedSmem.cap,@object
	.size		.nv.reservedSmem.cap,0x4
